//
// Generated by NVIDIA NVVM Compiler
//
// Compiler Build ID: CL-36424714
// Cuda compilation tools, release 13.0, V13.0.88
// Based on NVVM 20.0.0
//

.version 9.0
.target sm_100
.address_size 64

	// .globl	_Z16blur_kernel_cudaPfPhS0_iiii

.visible .entry _Z16blur_kernel_cudaPfPhS0_iiii(
	.param .u64 .ptr .align 1 _Z16blur_kernel_cudaPfPhS0_iiii_param_0,
	.param .u64 .ptr .align 1 _Z16blur_kernel_cudaPfPhS0_iiii_param_1,
	.param .u64 .ptr .align 1 _Z16blur_kernel_cudaPfPhS0_iiii_param_2,
	.param .u32 _Z16blur_kernel_cudaPfPhS0_iiii_param_3,
	.param .u32 _Z16blur_kernel_cudaPfPhS0_iiii_param_4,
	.param .u32 _Z16blur_kernel_cudaPfPhS0_iiii_param_5,
	.param .u32 _Z16blur_kernel_cudaPfPhS0_iiii_param_6
)
{
	.reg .pred 	%p<42>;
	.reg .b16 	%rs<16>;
	.reg .b32 	%r<121>;
	.reg .b32 	%f<60>;
	.reg .b64 	%rd<48>;

	ld.param.u64 	%rd4, [_Z16blur_kernel_cudaPfPhS0_iiii_param_0];
	ld.param.u64 	%rd5, [_Z16blur_kernel_cudaPfPhS0_iiii_param_1];
	ld.param.u32 	%r31, [_Z16blur_kernel_cudaPfPhS0_iiii_param_4];
	ld.param.u32 	%r32, [_Z16blur_kernel_cudaPfPhS0_iiii_param_5];
	ld.param.u32 	%r34, [_Z16blur_kernel_cudaPfPhS0_iiii_param_6];
	cvta.to.global.u64 	%rd1, %rd5;
	cvta.to.global.u64 	%rd2, %rd4;
	mov.u32 	%r35, %ctaid.x;
	mov.u32 	%r36, %ntid.x;
	mov.u32 	%r37, %tid.x;
	mad.lo.s32 	%r1, %r35, %r36, %r37;
	mov.u32 	%r38, %ctaid.y;
	mov.u32 	%r39, %ntid.y;
	mov.u32 	%r40, %tid.y;
	mad.lo.s32 	%r41, %r38, %r39, %r40;
	setp.ge.s32 	%p1, %r1, %r32;
	setp.ge.s32 	%p2, %r41, %r34;
	or.pred  	%p3, %p1, %p2;
	@%p3 bra 	$L__BB0_13;
	neg.s32 	%r3, %r31;
	setp.lt.s32 	%p4, %r31, 0;
	mov.f32 	%f56, 0f00000000;
	@%p4 bra 	$L__BB0_12;
	add.s32 	%r4, %r32, -1;
	add.s32 	%r5, %r34, -1;
	shl.b32 	%r42, %r31, 1;
	and.b32  	%r6, %r42, 6;
	and.b32  	%r7, %r31, 1;
	sub.s32 	%r8, 3, %r31;
	and.b32  	%r43, %r42, -8;
	neg.s32 	%r9, %r43;
	sub.s32 	%r10, %r41, %r31;
	mov.f32 	%f56, 0f00000000;
	mov.u32 	%r113, %r3;
$L__BB0_3:
	ld.param.u32 	%r112, [_Z16blur_kernel_cudaPfPhS0_iiii_param_3];
	setp.lt.u32 	%p5, %r31, 4;
	add.s32 	%r44, %r113, %r1;
	setp.lt.s32 	%p6, %r44, 0;
	setp.lt.s32 	%p7, %r44, %r32;
	selp.b32 	%r45, %r44, %r4, %p7;
	selp.b32 	%r46, 0, %r45, %p6;
	add.s32 	%r47, %r113, %r31;
	mul.lo.s32 	%r114, %r47, %r112;
	add.s32 	%r13, %r114, %r31;
	mul.lo.s32 	%r14, %r46, %r34;
	mov.u32 	%r119, %r3;
	@%p5 bra 	$L__BB0_7;
	mov.u32 	%r115, %r10;
	mov.u32 	%r116, %r9;
	mov.u32 	%r117, %r8;
$L__BB0_5:
	.pragma "nounroll";
	setp.lt.s32 	%p8, %r115, 0;
	setp.lt.s32 	%p9, %r115, %r34;
	selp.b32 	%r48, %r115, %r5, %p9;
	selp.b32 	%r49, 0, %r48, %p8;
	mul.wide.s32 	%rd6, %r114, 4;
	add.s64 	%rd7, %rd2, %rd6;
	ld.global.f32 	%f13, [%rd7];
	add.s32 	%r50, %r49, %r14;
	cvt.s64.s32 	%rd8, %r50;
	add.s64 	%rd9, %rd1, %rd8;
	ld.global.u8 	%rs1, [%rd9];
	cvt.rn.f32.u16 	%f14, %rs1;
	fma.rn.f32 	%f15, %f13, %f14, %f56;
	add.s32 	%r51, %r115, 1;
	setp.lt.s32 	%p10, %r51, 0;
	setp.lt.s32 	%p11, %r51, %r34;
	selp.b32 	%r52, %r51, %r5, %p11;
	selp.b32 	%r53, 0, %r52, %p10;
	ld.global.f32 	%f16, [%rd7+4];
	add.s32 	%r54, %r53, %r14;
	cvt.s64.s32 	%rd10, %r54;
	add.s64 	%rd11, %rd1, %rd10;
	ld.global.u8 	%rs2, [%rd11];
	cvt.rn.f32.u16 	%f17, %rs2;
	fma.rn.f32 	%f18, %f16, %f17, %f15;
	add.s32 	%r55, %r115, 2;
	setp.lt.s32 	%p12, %r55, 0;
	setp.lt.s32 	%p13, %r55, %r34;
	selp.b32 	%r56, %r55, %r5, %p13;
	selp.b32 	%r57, 0, %r56, %p12;
	ld.global.f32 	%f19, [%rd7+8];
	add.s32 	%r58, %r57, %r14;
	cvt.s64.s32 	%rd12, %r58;
	add.s64 	%rd13, %rd1, %rd12;
	ld.global.u8 	%rs3, [%rd13];
	cvt.rn.f32.u16 	%f20, %rs3;
	fma.rn.f32 	%f21, %f19, %f20, %f18;
	add.s32 	%r59, %r115, 3;
	setp.lt.s32 	%p14, %r59, 0;
	setp.lt.s32 	%p15, %r59, %r34;
	selp.b32 	%r60, %r59, %r5, %p15;
	selp.b32 	%r61, 0, %r60, %p14;
	ld.global.f32 	%f22, [%rd7+12];
	add.s32 	%r62, %r61, %r14;
	cvt.s64.s32 	%rd14, %r62;
	add.s64 	%rd15, %rd1, %rd14;
	ld.global.u8 	%rs4, [%rd15];
	cvt.rn.f32.u16 	%f23, %rs4;
	fma.rn.f32 	%f24, %f22, %f23, %f21;
	add.s32 	%r63, %r115, 4;
	setp.lt.s32 	%p16, %r63, 0;
	setp.lt.s32 	%p17, %r63, %r34;
	selp.b32 	%r64, %r63, %r5, %p17;
	selp.b32 	%r65, 0, %r64, %p16;
	ld.global.f32 	%f25, [%rd7+16];
	add.s32 	%r66, %r65, %r14;
	cvt.s64.s32 	%rd16, %r66;
	add.s64 	%rd17, %rd1, %rd16;
	ld.global.u8 	%rs5, [%rd17];
	cvt.rn.f32.u16 	%f26, %rs5;
	fma.rn.f32 	%f27, %f25, %f26, %f24;
	add.s32 	%r67, %r115, 5;
	setp.lt.s32 	%p18, %r67, 0;
	setp.lt.s32 	%p19, %r67, %r34;
	selp.b32 	%r68, %r67, %r5, %p19;
	selp.b32 	%r69, 0, %r68, %p18;
	ld.global.f32 	%f28, [%rd7+20];
	add.s32 	%r70, %r69, %r14;
	cvt.s64.s32 	%rd18, %r70;
	add.s64 	%rd19, %rd1, %rd18;
	ld.global.u8 	%rs6, [%rd19];
	cvt.rn.f32.u16 	%f29, %rs6;
	fma.rn.f32 	%f30, %f28, %f29, %f27;
	add.s32 	%r71, %r115, 6;
	setp.lt.s32 	%p20, %r71, 0;
	setp.lt.s32 	%p21, %r71, %r34;
	selp.b32 	%r72, %r71, %r5, %p21;
	selp.b32 	%r73, 0, %r72, %p20;
	ld.global.f32 	%f31, [%rd7+24];
	add.s32 	%r74, %r73, %r14;
	cvt.s64.s32 	%rd20, %r74;
	add.s64 	%rd21, %rd1, %rd20;
	ld.global.u8 	%rs7, [%rd21];
	cvt.rn.f32.u16 	%f32, %rs7;
	fma.rn.f32 	%f33, %f31, %f32, %f30;
	add.s32 	%r75, %r115, 7;
	setp.lt.s32 	%p22, %r75, 0;
	setp.lt.s32 	%p23, %r75, %r34;
	selp.b32 	%r76, %r75, %r5, %p23;
	selp.b32 	%r77, 0, %r76, %p22;
	ld.global.f32 	%f34, [%rd7+28];
	add.s32 	%r78, %r77, %r14;
	cvt.s64.s32 	%rd22, %r78;
	add.s64 	%rd23, %rd1, %rd22;
	ld.global.u8 	%rs8, [%rd23];
	cvt.rn.f32.u16 	%f35, %rs8;
	fma.rn.f32 	%f56, %f34, %f35, %f33;
	add.s32 	%r117, %r117, 8;
	add.s32 	%r116, %r116, 8;
	add.s32 	%r115, %r115, 8;
	add.s32 	%r114, %r114, 8;
	setp.ne.s32 	%p24, %r116, 0;
	@%p24 bra 	$L__BB0_5;
	add.s32 	%r119, %r117, -3;
$L__BB0_7:
	setp.lt.u32 	%p25, %r6, 3;
	@%p25 bra 	$L__BB0_9;
	add.s32 	%r79, %r119, %r41;
	setp.lt.s32 	%p26, %r79, 0;
	setp.lt.s32 	%p27, %r79, %r34;
	selp.b32 	%r80, %r79, %r5, %p27;
	selp.b32 	%r81, 0, %r80, %p26;
	add.s32 	%r82, %r13, %r119;
	mul.wide.s32 	%rd24, %r82, 4;
	add.s64 	%rd25, %rd2, %rd24;
	ld.global.f32 	%f36, [%rd25];
	add.s32 	%r83, %r81, %r14;
	cvt.s64.s32 	%rd26, %r83;
	add.s64 	%rd27, %rd1, %rd26;
	ld.global.u8 	%rs9, [%rd27];
	cvt.rn.f32.u16 	%f37, %rs9;
	fma.rn.f32 	%f38, %f36, %f37, %f56;
	add.s32 	%r84, %r79, 1;
	setp.lt.s32 	%p28, %r84, 0;
	setp.lt.s32 	%p29, %r84, %r34;
	selp.b32 	%r85, %r84, %r5, %p29;
	selp.b32 	%r86, 0, %r85, %p28;
	ld.global.f32 	%f39, [%rd25+4];
	add.s32 	%r87, %r86, %r14;
	cvt.s64.s32 	%rd28, %r87;
	add.s64 	%rd29, %rd1, %rd28;
	ld.global.u8 	%rs10, [%rd29];
	cvt.rn.f32.u16 	%f40, %rs10;
	fma.rn.f32 	%f41, %f39, %f40, %f38;
	add.s32 	%r88, %r79, 2;
	setp.lt.s32 	%p30, %r88, 0;
	setp.lt.s32 	%p31, %r88, %r34;
	selp.b32 	%r89, %r88, %r5, %p31;
	selp.b32 	%r90, 0, %r89, %p30;
	ld.global.f32 	%f42, [%rd25+8];
	add.s32 	%r91, %r90, %r14;
	cvt.s64.s32 	%rd30, %r91;
	add.s64 	%rd31, %rd1, %rd30;
	ld.global.u8 	%rs11, [%rd31];
	cvt.rn.f32.u16 	%f43, %rs11;
	fma.rn.f32 	%f44, %f42, %f43, %f41;
	add.s32 	%r92, %r79, 3;
	setp.lt.s32 	%p32, %r92, 0;
	setp.lt.s32 	%p33, %r92, %r34;
	selp.b32 	%r93, %r92, %r5, %p33;
	selp.b32 	%r94, 0, %r93, %p32;
	ld.global.f32 	%f45, [%rd25+12];
	add.s32 	%r95, %r94, %r14;
	cvt.s64.s32 	%rd32, %r95;
	add.s64 	%rd33, %rd1, %rd32;
	ld.global.u8 	%rs12, [%rd33];
	cvt.rn.f32.u16 	%f46, %rs12;
	fma.rn.f32 	%f56, %f45, %f46, %f44;
	add.s32 	%r119, %r119, 4;
$L__BB0_9:
	setp.eq.s32 	%p34, %r7, 0;
	@%p34 bra 	$L__BB0_11;
	add.s32 	%r96, %r119, %r41;
	setp.lt.s32 	%p35, %r96, 0;
	setp.lt.s32 	%p36, %r96, %r34;
	selp.b32 	%r97, %r96, %r5, %p36;
	selp.b32 	%r98, 0, %r97, %p35;
	add.s32 	%r99, %r13, %r119;
	mul.wide.s32 	%rd34, %r99, 4;
	add.s64 	%rd35, %rd2, %rd34;
	ld.global.f32 	%f47, [%rd35];
	add.s32 	%r100, %r98, %r14;
	cvt.s64.s32 	%rd36, %r100;
	add.s64 	%rd37, %rd1, %rd36;
	ld.global.u8 	%rs13, [%rd37];
	cvt.rn.f32.u16 	%f48, %rs13;
	fma.rn.f32 	%f49, %f47, %f48, %f56;
	add.s32 	%r101, %r96, 1;
	setp.lt.s32 	%p37, %r101, 0;
	setp.lt.s32 	%p38, %r101, %r34;
	selp.b32 	%r102, %r101, %r5, %p38;
	selp.b32 	%r103, 0, %r102, %p37;
	ld.global.f32 	%f50, [%rd35+4];
	add.s32 	%r104, %r103, %r14;
	cvt.s64.s32 	%rd38, %r104;
	add.s64 	%rd39, %rd1, %rd38;
	ld.global.u8 	%rs14, [%rd39];
	cvt.rn.f32.u16 	%f51, %rs14;
	fma.rn.f32 	%f56, %f50, %f51, %f49;
	add.s32 	%r119, %r119, 2;
$L__BB0_11:
	add.s32 	%r105, %r119, %r41;
	setp.lt.s32 	%p39, %r105, 0;
	setp.lt.s32 	%p40, %r105, %r34;
	selp.b32 	%r106, %r105, %r5, %p40;
	selp.b32 	%r107, 0, %r106, %p39;
	add.s32 	%r108, %r13, %r119;
	mul.wide.s32 	%rd40, %r108, 4;
	add.s64 	%rd41, %rd2, %rd40;
	ld.global.f32 	%f52, [%rd41];
	add.s32 	%r109, %r107, %r14;
	cvt.s64.s32 	%rd42, %r109;
	add.s64 	%rd43, %rd1, %rd42;
	ld.global.u8 	%rs15, [%rd43];
	cvt.rn.f32.u16 	%f53, %rs15;
	fma.rn.f32 	%f56, %f52, %f53, %f56;
	add.s32 	%r29, %r113, 1;
	setp.ne.s32 	%p41, %r113, %r31;
	mov.u32 	%r113, %r29;
	@%p41 bra 	$L__BB0_3;
$L__BB0_12:
	ld.param.u64 	%rd47, [_Z16blur_kernel_cudaPfPhS0_iiii_param_2];
	cvt.rzi.u32.f32 	%r110, %f56;
	mad.lo.s32 	%r111, %r34, %r1, %r41;
	cvt.s64.s32 	%rd44, %r111;
	cvta.to.global.u64 	%rd45, %rd47;
	add.s64 	%rd46, %rd45, %rd44;
	st.global.u8 	[%rd46], %r110;
$L__BB0_13:
	ret;

}


// ===== COMPILED SASS (sm_100) =====

	.target	sm_100

	.elftype	@"ET_EXEC"


//--------------------- .note.nv.tkinfo           --------------------------
	.section	.note.nv.tkinfo,"",@"SHT_NOTE"
	.sectionflags	@"SHF_NOTE_NV_TKINFO"
	.tkinfo
        /*0018*/ 	.word	0x00000002
        /*0030*/ 	.string	""
        /*0030*/ 	.string	"ptxas"
        /*0030*/ 	.string	"Cuda compilation tools, release 13.0, V13.0.88"
        /*0030*/ 	.string	"Build cuda_13.0.r13.0/compiler.36424714_0"
        /*0030*/ 	.string	"-arch sm_100 -m 64 "



//--------------------- .note.nv.cuinfo           --------------------------
	.section	.note.nv.cuinfo,"",@"SHT_NOTE"
	.sectionflags	@"SHF_NOTE_NV_CUINFO"
        /*0018*/ 	.short	0x0002
        /*001a*/ 	.short	0x0064
        /*001c*/ 	.short	0x0082
	.zero		2


//--------------------- .nv.info                  --------------------------
	.section	.nv.info,"",@"SHT_CUDA_INFO"
	.align	4


	//----- nvinfo : EIATTR_REGCOUNT
	.align		4
        /*0000*/ 	.byte	0x04, 0x2f
        /*0002*/ 	.short	(.L_1 - .L_0)
	.align		4
.L_0:
        /*0004*/ 	.word	index@(_Z16blur_kernel_cudaPfPhS0_iiii)
        /*0008*/ 	.word	0x00000020


	//----- nvinfo : EIATTR_FRAME_SIZE
	.align		4
.L_1:
        /*000c*/ 	.byte	0x04, 0x11
        /*000e*/ 	.short	(.L_3 - .L_2)
	.align		4
.L_2:
        /*0010*/ 	.word	index@(_Z16blur_kernel_cudaPfPhS0_iiii)
        /*0014*/ 	.word	0x00000000


	//----- nvinfo : EIATTR_MIN_STACK_SIZE
	.align		4
.L_3:
        /*0018*/ 	.byte	0x04, 0x12
        /*001a*/ 	.short	(.L_5 - .L_4)
	.align		4
.L_4:
        /*001c*/ 	.word	index@(_Z16blur_kernel_cudaPfPhS0_iiii)
        /*0020*/ 	.word	0x00000000
.L_5:


//--------------------- .nv.compat                --------------------------
	.section	.nv.compat,"",@"SHT_CUDA_COMPAT_INFO"
	.align	4
        /*0000*/ 	.byte	0x02, 0x09, 0x00, 0x00, 0x02, 0x02, 0x01, 0x00, 0x02, 0x05, 0x05, 0x00, 0x03, 0x07, 0x01, 0x01
        /*0010*/ 	.byte	0x02, 0x03, 0x00, 0x00, 0x02, 0x06, 0x01, 0x00, 0x04, 0x0b, 0x08, 0x00, 0x09, 0x00, 0x00, 0x00
        /*0020*/ 	.byte	0x00, 0x00, 0x00, 0x00


//--------------------- .nv.info._Z16blur_kernel_cudaPfPhS0_iiii --------------------------
	.section	.nv.info._Z16blur_kernel_cudaPfPhS0_iiii,"",@"SHT_CUDA_INFO"
	.sectionflags	@""
	.align	4


	//----- nvinfo : EIATTR_CUDA_API_VERSION
	.align		4
        /*0000*/ 	.byte	0x04, 0x37
        /*0002*/ 	.short	(.L_7 - .L_6)
.L_6:
        /*0004*/ 	.word	0x00000082


	//----- nvinfo : EIATTR_KPARAM_INFO
	.align		4
.L_7:
        /*0008*/ 	.byte	0x04, 0x17
        /*000a*/ 	.short	(.L_9 - .L_8)
.L_8:
        /*000c*/ 	.word	0x00000000
        /*0010*/ 	.short	0x0006
        /*0012*/ 	.short	0x0024
        /*0014*/ 	.byte	0x00, 0xf0, 0x11, 0x00


	//----- nvinfo : EIATTR_KPARAM_INFO
	.align		4
.L_9:
        /*0018*/ 	.byte	0x04, 0x17
        /*001a*/ 	.short	(.L_11 - .L_10)
.L_10:
        /*001c*/ 	.word	0x00000000
        /*0020*/ 	.short	0x0005
        /*0022*/ 	.short	0x0020
        /*0024*/ 	.byte	0x00, 0xf0, 0x11, 0x00


	//----- nvinfo : EIATTR_KPARAM_INFO
	.align		4
.L_11:
        /*0028*/ 	.byte	0x04, 0x17
        /*002a*/ 	.short	(.L_13 - .L_12)
.L_12:
        /*002c*/ 	.word	0x00000000
        /*0030*/ 	.short	0x0004
        /*0032*/ 	.short	0x001c
        /*0034*/ 	.byte	0x00, 0xf0, 0x11, 0x00


	//----- nvinfo : EIATTR_KPARAM_INFO
	.align		4
.L_13:
        /*0038*/ 	.byte	0x04, 0x17
        /*003a*/ 	.short	(.L_15 - .L_14)
.L_14:
        /*003c*/ 	.word	0x00000000
        /*0040*/ 	.short	0x0003
        /*0042*/ 	.short	0x0018
        /*0044*/ 	.byte	0x00, 0xf0, 0x11, 0x00


	//----- nvinfo : EIATTR_KPARAM_INFO
	.align		4
.L_15:
        /*0048*/ 	.byte	0x04, 0x17
        /*004a*/ 	.short	(.L_17 - .L_16)
.L_16:
        /*004c*/ 	.word	0x00000000
        /*0050*/ 	.short	0x0002
        /*0052*/ 	.short	0x0010
        /*0054*/ 	.byte	0x00, 0xf5, 0x21, 0x00


	//----- nvinfo : EIATTR_KPARAM_INFO
	.align		4
.L_17:
        /*0058*/ 	.byte	0x04, 0x17
        /*005a*/ 	.short	(.L_19 - .L_18)
.L_18:
        /*005c*/ 	.word	0x00000000
        /*0060*/ 	.short	0x0001
        /*0062*/ 	.short	0x0008
        /*0064*/ 	.byte	0x00, 0xf5, 0x21, 0x00


	//----- nvinfo : EIATTR_KPARAM_INFO
	.align		4
.L_19:
        /*0068*/ 	.byte	0x04, 0x17
        /*006a*/ 	.short	(.L_21 - .L_20)
.L_20:
        /*006c*/ 	.word	0x00000000
        /*0070*/ 	.short	0x0000
        /*0072*/ 	.short	0x0000
        /*0074*/ 	.byte	0x00, 0xf5, 0x21, 0x00


	//----- nvinfo : EIATTR_SPARSE_MMA_MASK
	.align		4
.L_21:
        /*0078*/ 	.byte	0x03, 0x50
        /*007a*/ 	.short	0x0000


	//----- nvinfo : EIATTR_MAXREG_COUNT
	.align		4
        /*007c*/ 	.byte	0x03, 0x1b
        /*007e*/ 	.short	0x00ff


	//----- nvinfo : EIATTR_MERCURY_ISA_VERSION
	.align		4
        /*0080*/ 	.byte	0x03, 0x5f
        /*0082*/ 	.short	0x0101


	//----- nvinfo : EIATTR_VRC_CTA_INIT_COUNT
	.align		4
        /*0084*/ 	.byte	0x02, 0x4a
	.zero		1
	.zero		1


	//----- nvinfo : EIATTR_EXIT_INSTR_OFFSETS
	.align		4
        /*0088*/ 	.byte	0x04, 0x1c
        /*008a*/ 	.short	(.L_23 - .L_22)


	//   ....[0]....
.L_22:
        /*008c*/ 	.word	0x000000c0


	//   ....[1]....
        /*0090*/ 	.word	0x000010b0


	//----- nvinfo : EIATTR_CBANK_PARAM_SIZE
	.align		4
.L_23:
        /*0094*/ 	.byte	0x03, 0x19
        /*0096*/ 	.short	0x0028


	//----- nvinfo : EIATTR_PARAM_CBANK
	.align		4
        /*0098*/ 	.byte	0x04, 0x0a
        /*009a*/ 	.short	(.L_25 - .L_24)
	.align		4
.L_24:
        /*009c*/ 	.word	index@(.nv.constant0._Z16blur_kernel_cudaPfPhS0_iiii)
        /*00a0*/ 	.short	0x0380
        /*00a2*/ 	.short	0x0028


	//----- nvinfo : EIATTR_SW_WAR
	.align		4
.L_25:
        /*00a4*/ 	.byte	0x04, 0x36
        /*00a6*/ 	.short	(.L_27 - .L_26)
.L_26:
        /*00a8*/ 	.word	0x00000008
.L_27:


//--------------------- .nv.callgraph             --------------------------
	.section	.nv.callgraph,"",@"SHT_CUDA_CALLGRAPH"
	.align	4
	.sectionentsize	8
	.align		4
        /*0000*/ 	.word	0x00000000
	.align		4
        /*0004*/ 	.word	0xffffffff
	.align		4
        /*0008*/ 	.word	0x00000000
	.align		4
        /*000c*/ 	.word	0xfffffffe
	.align		4
        /*0010*/ 	.word	0x00000000
	.align		4
        /*0014*/ 	.word	0xfffffffd
	.align		4
        /*0018*/ 	.word	0x00000000
	.align		4
        /*001c*/ 	.word	0xfffffffc


//--------------------- .text._Z16blur_kernel_cudaPfPhS0_iiii --------------------------
	.section	.text._Z16blur_kernel_cudaPfPhS0_iiii,"ax",@progbits
	.align	128
        .global         _Z16blur_kernel_cudaPfPhS0_iiii
        .type           _Z16blur_kernel_cudaPfPhS0_iiii,@function
        .size           _Z16blur_kernel_cudaPfPhS0_iiii,(.L_x_7 - _Z16blur_kernel_cudaPfPhS0_iiii)
        .other          _Z16blur_kernel_cudaPfPhS0_iiii,@"STO_CUDA_ENTRY STV_DEFAULT"
_Z16blur_kernel_cudaPfPhS0_iiii:
.text._Z16blur_kernel_cudaPfPhS0_iiii:
[----:B------:R-:W-:Y:S01]  /*0000*/  LDC R1, c[0x0][0x37c] ;  /* 0x0000df00ff017b82 */ /* 0x000fe20000000800 */
[----:B------:R-:W0:Y:S07]  /*0010*/  S2R R3, SR_TID.Y ;  /* 0x0000000000037919 */ /* 0x000e2e0000002200 */
[----:B------:R-:W1:Y:S01]  /*0020*/  LDC R15, c[0x0][0x360] ;  /* 0x0000d800ff0f7b82 */ /* 0x000e620000000800 */
[----:B------:R-:W2:Y:S01]  /*0030*/  LDCU.64 UR16, c[0x0][0x3a0] ;  /* 0x00007400ff1077ac */ /* 0x000ea20008000a00 */
[----:B------:R-:W1:Y:S06]  /*0040*/  S2R R2, SR_TID.X ;  /* 0x0000000000027919 */ /* 0x000e6c0000002100 */
[----:B------:R-:W0:Y:S08]  /*0050*/  S2UR UR5, SR_CTAID.Y ;  /* 0x00000000000579c3 */ /* 0x000e300000002600 */
[----:B------:R-:W0:Y:S08]  /*0060*/  LDC R0, c[0x0][0x364] ;  /* 0x0000d900ff007b82 */ /* 0x000e300000000800 */
[----:B------:R-:W1:Y:S01]  /*0070*/  S2UR UR4, SR_CTAID.X ;  /* 0x00000000000479c3 */ /* 0x000e620000002500 */
[----:B0-----:R-:W-:-:S05]  /*0080*/  IMAD R0, R0, UR5, R3 ;  /* 0x0000000500007c24 */ /* 0x001fca000f8e0203 */
[----:B--2---:R-:W-:Y:S01]  /*0090*/  ISETP.GE.AND P0, PT, R0, UR17, PT ;  /* 0x0000001100007c0c */ /* 0x004fe2000bf06270 */
[----:B-1----:R-:W-:-:S05]  /*00a0*/  IMAD R15, R15, UR4, R2 ;  /* 0x000000040f0f7c24 */ /* 0x002fca000f8e0202 */
[----:B------:R-:W-:-:S13]  /*00b0*/  ISETP.GE.OR P0, PT, R15, UR16, P0 ;  /* 0x000000100f007c0c */ /* 0x000fda0008706670 */
[----:B------:R-:W-:Y:S05]  /*00c0*/  @P0 EXIT ;  /* 0x000000000000094d */ /* 0x000fea0003800000 */
[----:B------:R-:W0:Y:S01]  /*00d0*/  LDCU UR10, c[0x0][0x39c] ;  /* 0x00007380ff0a77ac */ /* 0x000e220008000800 */
[----:B------:R-:W-:Y:S01]  /*00e0*/  IMAD.MOV.U32 R25, RZ, RZ, RZ ;  /* 0x000000ffff197224 */ /* 0x000fe200078e00ff */
[----:B------:R-:W1:Y:S01]  /*00f0*/  LDCU.64 UR14, c[0x0][0x358] ;  /* 0x00006b00ff0e77ac */ /* 0x000e620008000a00 */
[----:B0-----:R-:W-:-:S09]  /*0100*/  UISETP.GE.AND UP0, UPT, UR10, URZ, UPT ;  /* 0x000000ff0a00728c */ /* 0x001fd2000bf06270 */
[----:B-1----:R-:W-:Y:S05]  /*0110*/  BRA.U !UP0, `(.L_x_0) ;  /* 0x0000000d08cc7547 */ /* 0x002fea000b800000 */
[----:B------:R-:W-:Y:S02]  /*0120*/  USHF.L.U32 UR5, UR10, 0x1, URZ ;  /* 0x000000010a057899 */ /* 0x000fe400080006ff */
[----:B------:R-:W-:Y:S01]  /*0130*/  VIADD R14, R0, -UR10 ;  /* 0x8000000a000e7c36 */ /* 0x000fe20008000000 */
[----:B------:R-:W-:Y:S01]  /*0140*/  UIADD3 UR7, UPT, UPT, -UR10, URZ, URZ ;  /* 0x000000ff0a077290 */ /* 0x000fe2000fffe1ff */
[----:B------:R-:W-:Y:S01]  /*0150*/  IMAD.MOV.U32 R25, RZ, RZ, RZ ;  /* 0x000000ffff197224 */ /* 0x000fe200078e00ff */
[----:B------:R-:W-:Y:S02]  /*0160*/  ULOP3.LUT UR6, UR5, 0xfffffff8, URZ, 0xc0, !UPT ;  /* 0xfffffff805067892 */ /* 0x000fe4000f8ec0ff */
[----:B------:R-:W-:Y:S02]  /*0170*/  ULOP3.LUT UR5, UR5, 0x6, URZ, 0xc0, !UPT ;  /* 0x0000000605057892 */ /* 0x000fe4000f8ec0ff */
[----:B------:R-:W-:Y:S02]  /*0180*/  UIADD3 UR9, UPT, UPT, UR16, -0x1, URZ ;  /* 0xffffffff10097890 */ /* 0x000fe4000fffe0ff */
[----:B------:R-:W-:-:S02]  /*0190*/  UISETP.GE.U32.AND UP0, UPT, UR5, 0x3, UPT ;  /* 0x000000030500788c */ /* 0x000fc4000bf06070 */
[----:B------:R-:W-:Y:S02]  /*01a0*/  UIADD3 UR4, UPT, UPT, UR17, -0x1, URZ ;  /* 0xffffffff11047890 */ /* 0x000fe4000fffe0ff */
[----:B------:R-:W-:Y:S02]  /*01b0*/  UIADD3 UR12, UPT, UPT, -UR10, 0x3, URZ ;  /* 0x000000030a0c7890 */ /* 0x000fe4000fffe1ff */
[----:B------:R-:W-:Y:S01]  /*01c0*/  UIADD3 UR8, UPT, UPT, -UR6, URZ, URZ ;  /* 0x000000ff06087290 */ /* 0x000fe2000fffe1ff */
[----:B------:R-:W-:-:S11]  /*01d0*/  UMOV UR5, UR7 ;  /* 0x0000000700057c82 */ /* 0x000fd60008000000 */
.L_x_5:
[----:B------:R-:W0:Y:S01]  /*01e0*/  LDCU.64 UR10, c[0x0][0x398] ;  /* 0x00007300ff0a77ac */ /* 0x000e220008000a00 */
[----:B------:R-:W-:Y:S02]  /*01f0*/  VIADD R2, R15, UR5 ;  /* 0x000000050f027c36 */ /* 0x000fe40008000000 */
[----:B------:R-:W-:Y:S01]  /*0200*/  IMAD.U32 R19, RZ, RZ, UR7 ;  /* 0x00000007ff137e24 */ /* 0x000fe2000f8e00ff */
[----:B------:R-:W1:Y:S02]  /*0210*/  LDCU UR13, c[0x0][0x3a0] ;  /* 0x00007400ff0d77ac */ /* 0x000e640008000800 */
[C---:B------:R-:W-:Y:S01]  /*0220*/  ISETP.GE.AND P0, PT, R2.reuse, RZ, PT ;  /* 0x000000ff0200720c */ /* 0x040fe20003f06270 */
[----:B0-----:R-:W-:Y:S02]  /*0230*/  UISETP.GE.U32.AND UP1, UPT, UR11, 0x4, UPT ;  /* 0x000000040b00788c */ /* 0x001fe4000bf26070 */
[----:B------:R-:W-:Y:S01]  /*0240*/  UIADD3 UR6, UPT, UPT, UR5, UR11, URZ ;  /* 0x0000000b05067290 */ /* 0x000fe2000fffe0ff */
[----:B-1----:R-:W-:-:S03]  /*0250*/  ISETP.GE.AND P1, PT, R2, UR13, PT ;  /* 0x0000000d02007c0c */ /* 0x002fc6000bf26270 */
[----:B------:R-:W-:Y:S01]  /*0260*/  UIMAD UR6, UR6, UR10, URZ ;  /* 0x0000000a060672a4 */ /* 0x000fe2000f8e02ff */
[----:B------:R-:W-:-:S03]  /*0270*/  SEL R16, R2, UR9, !P1 ;  /* 0x0000000902107c07 */ /* 0x000fc6000c800000 */
[----:B------:R-:W-:Y:S01]  /*0280*/  UIADD3 UR10, UPT, UPT, UR6, UR11, URZ ;  /* 0x0000000b060a7290 */ /* 0x000fe2000fffe0ff */
[----:B------:R-:W-:Y:S01]  /*0290*/  SEL R16, R16, RZ, P0 ;  /* 0x000000ff10107207 */ /* 0x000fe20000000000 */
[----:B------:R-:W-:Y:S10]  /*02a0*/  BRA.U !UP1, `(.L_x_1) ;  /* 0x0000000509b87547 */ /* 0x000ff4000b800000 */
[----:B------:R-:W0:Y:S01]  /*02b0*/  LDC.64 R2, c[0x0][0x380] ;  /* 0x0000e000ff027b82 */ /* 0x000e220000000a00 */
[----:B------:R-:W-:Y:S01]  /*02c0*/  IMAD.MOV.U32 R18, RZ, RZ, R14 ;  /* 0x000000ffff127224 */ /* 0x000fe200078e000e */
[----:B------:R-:W1:Y:S01]  /*02d0*/  LDCU UR13, c[0x0][0x3a4] ;  /* 0x00007480ff0d77ac */ /* 0x000e620008000800 */
[----:B------:R-:W-:Y:S02]  /*02e0*/  IMAD.U32 R19, RZ, RZ, UR12 ;  /* 0x0000000cff137e24 */ /* 0x000fe4000f8e00ff */
[----:B------:R-:W-:Y:S01]  /*02f0*/  IMAD.U32 R17, RZ, RZ, UR6 ;  /* 0x00000006ff117e24 */ /* 0x000fe2000f8e00ff */
[----:B------:R-:W2:Y:S01]  /*0300*/  LDCU.64 UR18, c[0x0][0x388] ;  /* 0x00007100ff1277ac */ /* 0x000ea20008000a00 */
[----:B------:R-:W-:-:S05]  /*0310*/  UMOV UR6, UR8 ;  /* 0x0000000800067c82 */ /* 0x000fca0008000000 */
.L_x_2:
[C---:B-1----:R-:W-:Y:S02]  /*0320*/  ISETP.GE.AND P1, PT, R18.reuse, UR13, PT ;  /* 0x0000000d12007c0c */ /* 0x042fe4000bf26270 */
[C---:B------:R-:W-:Y:S02]  /*0330*/  ISETP.GE.AND P0, PT, R18.reuse, RZ, PT ;  /* 0x000000ff1200720c */ /* 0x040fe40003f06270 */
[----:B------:R-:W-:-:S04]  /*0340*/  SEL R4, R18, UR4, !P1 ;  /* 0x0000000412047c07 */ /* 0x000fc8000c800000 */
[----:B------:R-:W-:-:S05]  /*0350*/  SEL R5, R4, RZ, P0 ;  /* 0x000000ff04057207 */ /* 0x000fca0000000000 */
[----:B------:R-:W-:-:S05]  /*0360*/  IMAD R5, R16, UR13, R5 ;  /* 0x0000000d10057c24 */ /* 0x000fca000f8e0205 */
[----:B--2---:R-:W-:-:S04]  /*0370*/  IADD3 R6, P0, PT, R5, UR18, RZ ;  /* 0x0000001205067c10 */ /* 0x004fc8000ff1e0ff */
[----:B------:R-:W-:Y:S01]  /*0380*/  LEA.HI.X.SX32 R7, R5, UR19, 0x1, P0 ;  /* 0x0000001305077c11 */ /* 0x000fe200080f0eff */
[----:B0-----:R-:W-:-:S04]  /*0390*/  IMAD.WIDE R4, R17, 0x4, R2 ;  /* 0x0000000411047825 */ /* 0x001fc800078e0202 */
[----:B------:R0:W2:Y:S04]  /*03a0*/  LDG.E.U8 R13, desc[UR14][R6.64] ;  /* 0x0000000e060d7981 */ /* 0x0000a8000c1e1100 */
[----:B------:R-:W3:Y:S01]  /*03b0*/  LDG.E R12, desc[UR14][R4.64] ;  /* 0x0000000e040c7981 */ /* 0x000ee2000c1e1900 */
[C---:B------:R-:W-:Y:S02]  /*03c0*/  VIADD R8, R18.reuse, 0x1 ;  /* 0x0000000112087836 */ /* 0x040fe40000000000 */
[C---:B------:R-:W-:Y:S01]  /*03d0*/  VIADD R10, R18.reuse, 0x3 ;  /* 0x00000003120a7836 */ /* 0x040fe20000000000 */
[----:B------:R-:W4:Y:S01]  /*03e0*/  LDG.E R26, desc[UR14][R4.64+0xc] ;  /* 0x00000c0e041a7981 */ /* 0x000f22000c1e1900 */
[----:B------:R-:W-:Y:S01]  /*03f0*/  VIADD R9, R18, 0x2 ;  /* 0x0000000212097836 */ /* 0x000fe20000000000 */
[----:B------:R-:W-:-:S02]  /*0400*/  ISETP.GE.AND P4, PT, R8, UR13, PT ;  /* 0x0000000d08007c0c */ /* 0x000fc4000bf86270 */
[----:B------:R-:W-:Y:S01]  /*0410*/  ISETP.GE.AND P2, PT, R10, UR13, PT ;  /* 0x0000000d0a007c0c */ /* 0x000fe2000bf46270 */
[----:B------:R-:W-:Y:S01]  /*0420*/  VIADD R22, R18, 0x6 ;  /* 0x0000000612167836 */ /* 0x000fe20000000000 */
[----:B------:R-:W-:Y:S01]  /*0430*/  ISETP.GE.AND P1, PT, R8, RZ, PT ;  /* 0x000000ff0800720c */ /* 0x000fe20003f26270 */
[----:B------:R-:W-:Y:S01]  /*0440*/  VIADD R24, R18, 0x7 ;  /* 0x0000000712187836 */ /* 0x000fe20000000000 */
[C---:B------:R-:W-:Y:S01]  /*0450*/  ISETP.GE.AND P3, PT, R9.reuse, UR13, PT ;  /* 0x0000000d09007c0c */ /* 0x040fe2000bf66270 */
[----:B------:R-:W5:Y:S01]  /*0460*/  LDG.E R27, desc[UR14][R4.64+0x10] ;  /* 0x0000100e041b7981 */ /* 0x000f62000c1e1900 */
[----:B------:R-:W-:Y:S02]  /*0470*/  SEL R8, R8, UR4, !P4 ;  /* 0x0000000408087c07 */ /* 0x000fe4000e000000 */
[----:B------:R-:W-:Y:S01]  /*0480*/  ISETP.GE.AND P4, PT, R10, RZ, PT ;  /* 0x000000ff0a00720c */ /* 0x000fe20003f86270 */
[----:B------:R-:W5:Y:S01]  /*0490*/  LDG.E R28, desc[UR14][R4.64+0x14] ;  /* 0x0000140e041c7981 */ /* 0x000f62000c1e1900 */
[----:B------:R-:W-:-:S02]  /*04a0*/  ISETP.GE.AND P0, PT, R9, RZ, PT ;  /* 0x000000ff0900720c */ /* 0x000fc40003f06270 */
[----:B------:R-:W-:Y:S01]  /*04b0*/  SEL R10, R10, UR4, !P2 ;  /* 0x000000040a0a7c07 */ /* 0x000fe2000d000000 */
[----:B------:R-:W5:Y:S01]  /*04c0*/  LDG.E R29, desc[UR14][R4.64+0x18] ;  /* 0x0000180e041d7981 */ /* 0x000f62000c1e1900 */
[----:B------:R-:W-:Y:S02]  /*04d0*/  SEL R9, R9, UR4, !P3 ;  /* 0x0000000409097c07 */ /* 0x000fe4000d800000 */
[----:B0-----:R-:W-:Y:S02]  /*04e0*/  SEL R7, R8, RZ, P1 ;  /* 0x000000ff08077207 */ /* 0x001fe40000800000 */
[----:B------:R-:W-:Y:S02]  /*04f0*/  SEL R11, R10, RZ, P4 ;  /* 0x000000ff0a0b7207 */ /* 0x000fe40002000000 */
[----:B------:R-:W-:Y:S01]  /*0500*/  SEL R9, R9, RZ, P0 ;  /* 0x000000ff09097207 */ /* 0x000fe20000000000 */
[C---:B------:R-:W-:Y:S02]  /*0510*/  IMAD R7, R16.reuse, UR13, R7 ;  /* 0x0000000d10077c24 */ /* 0x040fe4000f8e0207 */
[----:B------:R-:W-:-:S02]  /*0520*/  IMAD R20, R16, UR13, R11 ;  /* 0x0000000d10147c24 */ /* 0x000fc4000f8e020b */
[----:B------:R-:W-:Y:S01]  /*0530*/  IMAD R9, R16, UR13, R9 ;  /* 0x0000000d10097c24 */ /* 0x000fe2000f8e0209 */
[----:B------:R-:W-:Y:S02]  /*0540*/  IADD3 R10, P0, PT, R7, UR18, RZ ;  /* 0x00000012070a7c10 */ /* 0x000fe4000ff1e0ff */
[C---:B------:R-:W-:Y:S02]  /*0550*/  IADD3 R6, P2, PT, R20.reuse, UR18, RZ ;  /* 0x0000001214067c10 */ /* 0x040fe4000ff5e0ff */
[----:B------:R-:W-:Y:S02]  /*0560*/  IADD3 R8, P1, PT, R9, UR18, RZ ;  /* 0x0000001209087c10 */ /* 0x000fe4000ff3e0ff */
[----:B------:R-:W-:Y:S02]  /*0570*/  LEA.HI.X.SX32 R11, R7, UR19, 0x1, P0 ;  /* 0x00000013070b7c11 */ /* 0x000fe400080f0eff */
[----:B------:R-:W-:Y:S02]  /*0580*/  LEA.HI.X.SX32 R7, R20, UR19, 0x1, P2 ;  /* 0x0000001314077c11 */ /* 0x000fe400090f0eff */
[----:B------:R-:W-:Y:S01]  /*0590*/  LEA.HI.X.SX32 R9, R9, UR19, 0x1, P1 ;  /* 0x0000001309097c11 */ /* 0x000fe200088f0eff */
[----:B------:R-:W4:Y:S01]  /*05a0*/  LDG.E.U8 R20, desc[UR14][R10.64] ;  /* 0x0000000e0a147981 */ /* 0x000f22000c1e1100 */
[----:B------:R-:W-:-:S03]  /*05b0*/  ISETP.GE.AND P4, PT, R22, UR13, PT ;  /* 0x0000000d16007c0c */ /* 0x000fc6000bf86270 */
[----:B------:R0:W5:Y:S04]  /*05c0*/  LDG.E.U8 R23, desc[UR14][R6.64] ;  /* 0x0000000e06177981 */ /* 0x000168000c1e1100 */
[----:B------:R1:W5:Y:S01]  /*05d0*/  LDG.E.U8 R21, desc[UR14][R8.64] ;  /* 0x0000000e08157981 */ /* 0x000362000c1e1100 */
[----:B--2---:R-:W-:-:S05]  /*05e0*/  I2FP.F32.U32 R13, R13 ;  /* 0x0000000d000d7245 */ /* 0x004fca0000201000 */
[----:B---3--:R-:W-:Y:S01]  /*05f0*/  FFMA R25, R12, R13, R25 ;  /* 0x0000000d0c197223 */ /* 0x008fe20000000019 */
[C---:B------:R-:W-:Y:S02]  /*0600*/  VIADD R12, R18.reuse, 0x4 ;  /* 0x00000004120c7836 */ /* 0x040fe40000000000 */
[----:B------:R-:W-:-:S03]  /*0610*/  VIADD R13, R18, 0x5 ;  /* 0x00000005120d7836 */ /* 0x000fc60000000000 */
[C---:B------:R-:W-:Y:S02]  /*0620*/  ISETP.GE.AND P3, PT, R12.reuse, UR13, PT ;  /* 0x0000000d0c007c0c */ /* 0x040fe4000bf66270 */
[C---:B------:R-:W-:Y:S02]  /*0630*/  ISETP.GE.AND P0, PT, R12.reuse, RZ, PT ;  /* 0x000000ff0c00720c */ /* 0x040fe40003f06270 */
[C---:B------:R-:W-:Y:S02]  /*0640*/  ISETP.GE.AND P1, PT, R13.reuse, UR13, PT ;  /* 0x0000000d0d007c0c */ /* 0x040fe4000bf26270 */
[----:B------:R-:W-:Y:S02]  /*0650*/  SEL R12, R12, UR4, !P3 ;  /* 0x000000040c0c7c07 */ /* 0x000fe4000d800000 */
[C---:B------:R-:W-:Y:S02]  /*0660*/  ISETP.GE.AND P2, PT, R13.reuse, RZ, PT ;  /* 0x000000ff0d00720c */ /* 0x040fe40003f46270 */
[----:B------:R-:W-:-:S02]  /*0670*/  SEL R13, R13, UR4, !P1 ;  /* 0x000000040d0d7c07 */ /* 0x000fc4000c800000 */
[----:B0-----:R-:W-:Y:S02]  /*0680*/  SEL R7, R12, RZ, P0 ;  /* 0x000000ff0c077207 */ /* 0x001fe40000000000 */
[----:B------:R-:W-:Y:S02]  /*0690*/  ISETP.GE.AND P3, PT, R22, RZ, PT ;  /* 0x000000ff1600720c */ /* 0x000fe40003f66270 */
[----:B------:R-:W-:Y:S01]  /*06a0*/  ISETP.GE.AND P1, PT, R24, UR13, PT ;  /* 0x0000000d18007c0c */ /* 0x000fe2000bf26270 */
[----:B-1----:R-:W-:Y:S01]  /*06b0*/  IMAD R8, R16, UR13, R7 ;  /* 0x0000000d10087c24 */ /* 0x002fe2000f8e0207 */
[----:B------:R-:W-:Y:S02]  /*06c0*/  SEL R22, R22, UR4, !P4 ;  /* 0x0000000416167c07 */ /* 0x000fe4000e000000 */
[----:B------:R-:W-:Y:S02]  /*06d0*/  SEL R13, R13, RZ, P2 ;  /* 0x000000ff0d0d7207 */ /* 0x000fe40001000000 */
[----:B------:R-:W-:-:S02]  /*06e0*/  ISETP.GE.AND P0, PT, R24, RZ, PT ;  /* 0x000000ff1800720c */ /* 0x000fc40003f06270 */
[----:B------:R-:W-:Y:S01]  /*06f0*/  SEL R24, R24, UR4, !P1 ;  /* 0x0000000418187c07 */ /* 0x000fe2000c800000 */
[----:B------:R-:W-:Y:S01]  /*0700*/  IMAD R7, R16, UR13, R13 ;  /* 0x0000000d10077c24 */ /* 0x000fe2000f8e020d */
[----:B------:R-:W-:Y:S02]  /*0710*/  SEL R9, R22, RZ, P3 ;  /* 0x000000ff16097207 */ /* 0x000fe40001800000 */
[----:B------:R-:W-:Y:S01]  /*0720*/  IADD3 R10, P1, PT, R8, UR18, RZ ;  /* 0x00000012080a7c10 */ /* 0x000fe2000ff3e0ff */
[----:B------:R-:W2:Y:S01]  /*0730*/  LDG.E R22, desc[UR14][R4.64+0x4] ;  /* 0x0000040e04167981 */ /* 0x000ea2000c1e1900 */
[----:B------:R-:W-:Y:S01]  /*0740*/  SEL R13, R24, RZ, P0 ;  /* 0x000000ff180d7207 */ /* 0x000fe20000000000 */
[----:B------:R-:W-:Y:S01]  /*0750*/  IMAD R9, R16, UR13, R9 ;  /* 0x0000000d10097c24 */ /* 0x000fe2000f8e0209 */
[----:B------:R-:W-:Y:S01]  /*0760*/  IADD3 R6, P0, PT, R7, UR18, RZ ;  /* 0x0000001207067c10 */ /* 0x000fe2000ff1e0ff */
[----:B------:R-:W3:Y:S01]  /*0770*/  LDG.E R24, desc[UR14][R4.64+0x8] ;  /* 0x0000080e04187981 */ /* 0x000ee2000c1e1900 */
[----:B------:R-:W-:Y:S01]  /*0780*/  LEA.HI.X.SX32 R11, R8, UR19, 0x1, P1 ;  /* 0x00000013080b7c11 */ /* 0x000fe200088f0eff */
[----:B------:R-:W-:Y:S01]  /*0790*/  IMAD R13, R16, UR13, R13 ;  /* 0x0000000d100d7c24 */ /* 0x000fe2000f8e020d */
[----:B------:R-:W-:-:S02]  /*07a0*/  IADD3 R8, P1, PT, R9, UR18, RZ ;  /* 0x0000001209087c10 */ /* 0x000fc4000ff3e0ff */
[----:B------:R-:W-:Y:S01]  /*07b0*/  LEA.HI.X.SX32 R7, R7, UR19, 0x1, P0 ;  /* 0x0000001307077c11 */ /* 0x000fe200080f0eff */
[----:B------:R-:W3:Y:S01]  /*07c0*/  LDG.E.U8 R10, desc[UR14][R10.64] ;  /* 0x0000000e0a0a7981 */ /* 0x000ee2000c1e1100 */
[----:B------:R-:W-:Y:S02]  /*07d0*/  LEA.HI.X.SX32 R9, R9, UR19, 0x1, P1 ;  /* 0x0000001309097c11 */ /* 0x000fe400088f0eff */
[C---:B------:R-:W-:Y:S01]  /*07e0*/  IADD3 R12, P0, PT, R13.reuse, UR18, RZ ;  /* 0x000000120d0c7c10 */ /* 0x040fe2000ff1e0ff */
[----:B------:R-:W3:Y:S03]  /*07f0*/  LDG.E.U8 R6, desc[UR14][R6.64] ;  /* 0x0000000e06067981 */ /* 0x000ee6000c1e1100 */
[----:B------:R-:W-:Y:S01]  /*0800*/  LEA.HI.X.SX32 R13, R13, UR19, 0x1, P0 ;  /* 0x000000130d0d7c11 */ /* 0x000fe200080f0eff */
[----:B------:R-:W3:Y:S04]  /*0810*/  LDG.E.U8 R8, desc[UR14][R8.64] ;  /* 0x0000000e08087981 */ /* 0x000ee8000c1e1100 */
[----:B------:R-:W3:Y:S04]  /*0820*/  LDG.E.U8 R12, desc[UR14][R12.64] ;  /* 0x0000000e0c0c7981 */ /* 0x000ee8000c1e1100 */
[----:B------:R-:W3:Y:S01]  /*0830*/  LDG.E R11, desc[UR14][R4.64+0x1c] ;  /* 0x00001c0e040b7981 */ /* 0x000ee2000c1e1900 */
[----:B----4-:R-:W-:-:S02]  /*0840*/  I2FP.F32.U32 R20, R20 ;  /* 0x0000001400147245 */ /* 0x010fc40000201000 */
[----:B-----5:R-:W-:Y:S02]  /*0850*/  I2FP.F32.U32 R21, R21 ;  /* 0x0000001500157245 */ /* 0x020fe40000201000 */
[----:B------:R-:W-:Y:S01]  /*0860*/  I2FP.F32.U32 R23, R23 ;  /* 0x0000001700177245 */ /* 0x000fe20000201000 */
[----:B------:R-:W-:-:S04]  /*0870*/  UIADD3 UR6, UPT, UPT, UR6, 0x8, URZ ;  /* 0x0000000806067890 */ /* 0x000fc8000fffe0ff */
[----:B------:R-:W-:Y:S01]  /*0880*/  UISETP.NE.AND UP1, UPT, UR6, URZ, UPT ;  /* 0x000000ff0600728c */ /* 0x000fe2000bf25270 */
[----:B------:R-:W-:Y:S02]  /*0890*/  VIADD R19, R19, 0x8 ;  /* 0x0000000813137836 */ /* 0x000fe40000000000 */
[----:B------:R-:W-:Y:S02]  /*08a0*/  VIADD R17, R17, 0x8 ;  /* 0x0000000811117836 */ /* 0x000fe40000000000 */
[----:B------:R-:W-:Y:S02]  /*08b0*/  VIADD R18, R18, 0x8 ;  /* 0x0000000812127836 */ /* 0x000fe40000000000 */
[----:B--2---:R-:W-:-:S04]  /*08c0*/  FFMA R25, R22, R20, R25 ;  /* 0x0000001416197223 */ /* 0x004fc80000000019 */
[----:B---3--:R-:W-:-:S04]  /*08d0*/  FFMA R21, R24, R21, R25 ;  /* 0x0000001518157223 */ /* 0x008fc80000000019 */
[----:B------:R-:W-:Y:S01]  /*08e0*/  FFMA R26, R26, R23, R21 ;  /* 0x000000171a1a7223 */ /* 0x000fe20000000015 */
[----:B------:R-:W-:Y:S02]  /*08f0*/  I2FP.F32.U32 R10, R10 ;  /* 0x0000000a000a7245 */ /* 0x000fe40000201000 */
[----:B------:R-:W-:-:S03]  /*0900*/  I2FP.F32.U32 R6, R6 ;  /* 0x0000000600067245 */ /* 0x000fc60000201000 */
[----:B------:R-:W-:Y:S01]  /*0910*/  FFMA R27, R27, R10, R26 ;  /* 0x0000000a1b1b7223 */ /* 0x000fe2000000001a */
[----:B------:R-:W-:-:S03]  /*0920*/  I2FP.F32.U32 R8, R8 ;  /* 0x0000000800087245 */ /* 0x000fc60000201000 */
[----:B------:R-:W-:Y:S01]  /*0930*/  FFMA R6, R28, R6, R27 ;  /* 0x000000061c067223 */ /* 0x000fe2000000001b */
[----:B------:R-:W-:-:S03]  /*0940*/  I2FP.F32.U32 R12, R12 ;  /* 0x0000000c000c7245 */ /* 0x000fc60000201000 */
[----:B------:R-:W-:-:S04]  /*0950*/  FFMA R6, R29, R8, R6 ;  /* 0x000000081d067223 */ /* 0x000fc80000000006 */
[----:B------:R-:W-:Y:S01]  /*0960*/  FFMA R25, R11, R12, R6 ;  /* 0x0000000c0b197223 */ /* 0x000fe20000000006 */
[----:B------:R-:W-:Y:S06]  /*0970*/  BRA.U UP1, `(.L_x_2) ;  /* 0xfffffff901687547 */ /* 0x000fec000b83ffff */
[----:B------:R-:W-:-:S07]  /*0980*/  VIADD R19, R19, 0xfffffffd ;  /* 0xfffffffd13137836 */ /* 0x000fce0000000000 */
.L_x_1:
[----:B------:R-:W-:Y:S01]  /*0990*/  ULOP3.LUT UP1, URZ, UR11, 0x1, URZ, 0xc0, !UPT ;  /* 0x000000010bff7892 */ /* 0x000fe2000f82c0ff */
[----:B------:R-:W-:Y:S10]  /*09a0*/  BRA.U !UP0, `(.L_x_3) ;  /* 0x0000000108d87547 */ /* 0x000ff4000b800000 */
[----:B------:R-:W0:Y:S01]  /*09b0*/  LDCU UR6, c[0x0][0x3a4] ;  /* 0x00007480ff0677ac */ /* 0x000e220008000800 */
[----:B------:R-:W-:Y:S01]  /*09c0*/  IMAD.IADD R4, R0, 0x1, R19 ;  /* 0x0000000100047824 */ /* 0x000fe200078e0213 */
[----:B------:R-:W1:Y:S01]  /*09d0*/  LDC.64 R2, c[0x0][0x380] ;  /* 0x0000e000ff027b82 */ /* 0x000e620000000a00 */
[----:B------:R-:W2:Y:S02]  /*09e0*/  LDCU.64 UR18, c[0x0][0x388] ;  /* 0x00007100ff1277ac */ /* 0x000ea40008000a00 */
[C---:B------:R-:W-:Y:S01]  /*09f0*/  VIADD R6, R4.reuse, 0x1 ;  /* 0x0000000104067836 */ /* 0x040fe20000000000 */
[C---:B------:R-:W-:Y:S01]  /*0a00*/  ISETP.GE.AND P4, PT, R4.reuse, RZ, PT ;  /* 0x000000ff0400720c */ /* 0x040fe20003f86270 */
[C---:B------:R-:W-:Y:S02]  /*0a10*/  VIADD R7, R4.reuse, 0x2 ;  /* 0x0000000204077836 */ /* 0x040fe40000000000 */
[----:B------:R-:W-:Y:S01]  /*0a20*/  VIADD R8, R4, 0x3 ;  /* 0x0000000304087836 */ /* 0x000fe20000000000 */
[----:B------:R-:W-:-:S02]  /*0a30*/  ISETP.GE.AND P2, PT, R6, RZ, PT ;  /* 0x000000ff0600720c */ /* 0x000fc40003f46270 */
[----:B0-----:R-:W-:Y:S02]  /*0a40*/  ISETP.GE.AND P0, PT, R4, UR6, PT ;  /* 0x0000000604007c0c */ /* 0x001fe4000bf06270 */
[----:B------:R-:W-:Y:S02]  /*0a50*/  ISETP.GE.AND P3, PT, R6, UR6, PT ;  /* 0x0000000606007c0c */ /* 0x000fe4000bf66270 */
[----:B------:R-:W-:Y:S02]  /*0a60*/  SEL R4, R4, UR4, !P0 ;  /* 0x0000000404047c07 */ /* 0x000fe4000c000000 */
[----:B------:R-:W-:Y:S02]  /*0a70*/  ISETP.GE.AND P1, PT, R7, UR6, PT ;  /* 0x0000000607007c0c */ /* 0x000fe4000bf26270 */
[----:B------:R-:W-:Y:S02]  /*0a80*/  SEL R5, R4, RZ, P4 ;  /* 0x000000ff04057207 */ /* 0x000fe40002000000 */
[----:B------:R-:W-:-:S02]  /*0a90*/  SEL R6, R6, UR4, !P3 ;  /* 0x0000000406067c07 */ /* 0x000fc4000d800000 */
[C---:B------:R-:W-:Y:S01]  /*0aa0*/  ISETP.GE.AND P0, PT, R7.reuse, RZ, PT ;  /* 0x000000ff0700720c */ /* 0x040fe20003f06270 */
[----:B------:R-:W-:Y:S01]  /*0ab0*/  IMAD R5, R16, UR6, R5 ;  /* 0x0000000610057c24 */ /* 0x000fe2000f8e0205 */
[----:B------:R-:W-:Y:S02]  /*0ac0*/  SEL R4, R7, UR4, !P1 ;  /* 0x0000000407047c07 */ /* 0x000fe4000c800000 */
[----:B------:R-:W-:Y:S02]  /*0ad0*/  ISETP.GE.AND P3, PT, R8, UR6, PT ;  /* 0x0000000608007c0c */ /* 0x000fe4000bf66270 */
[----:B------:R-:W-:Y:S02]  /*0ae0*/  SEL R7, R6, RZ, P2 ;  /* 0x000000ff06077207 */ /* 0x000fe40001000000 */
[----:B------:R-:W-:Y:S02]  /*0af0*/  SEL R9, R4, RZ, P0 ;  /* 0x000000ff04097207 */ /* 0x000fe40000000000 */
[----:B------:R-:W-:Y:S01]  /*0b00*/  ISETP.GE.AND P4, PT, R8, RZ, PT ;  /* 0x000000ff0800720c */ /* 0x000fe20003f86270 */
[----:B------:R-:W-:Y:S01]  /*0b10*/  IMAD R7, R16, UR6, R7 ;  /* 0x0000000610077c24 */ /* 0x000fe2000f8e0207 */
[----:B------:R-:W-:Y:S01]  /*0b20*/  SEL R6, R8, UR4, !P3 ;  /* 0x0000000408067c07 */ /* 0x000fe2000d800000 */
[----:B------:R-:W-:Y:S01]  /*0b30*/  IMAD R11, R16, UR6, R9 ;  /* 0x00000006100b7c24 */ /* 0x000fe2000f8e0209 */
[----:B--2---:R-:W-:-:S02]  /*0b40*/  IADD3 R8, P0, PT, R5, UR18, RZ ;  /* 0x0000001205087c10 */ /* 0x004fc4000ff1e0ff */
[----:B------:R-:W-:Y:S02]  /*0b50*/  SEL R13, R6, RZ, P4 ;  /* 0x000000ff060d7207 */ /* 0x000fe40002000000 */
[----:B------:R-:W-:Y:S01]  /*0b60*/  LEA.HI.X.SX32 R9, R5, UR19, 0x1, P0 ;  /* 0x0000001305097c11 */ /* 0x000fe200080f0eff */
[----:B------:R-:W-:Y:S01]  /*0b70*/  VIADD R5, R19, UR10 ;  /* 0x0000000a13057c36 */ /* 0x000fe20008000000 */
[----:B------:R-:W-:Y:S01]  /*0b80*/  IADD3 R6, P0, PT, R7, UR18, RZ ;  /* 0x0000001207067c10 */ /* 0x000fe2000ff1e0ff */
[----:B------:R-:W-:Y:S01]  /*0b90*/  IMAD R13, R16, UR6, R13 ;  /* 0x00000006100d7c24 */ /* 0x000fe2000f8e020d */
[----:B------:R-:W-:Y:S01]  /*0ba0*/  IADD3 R4, P1, PT, R11, UR18, RZ ;  /* 0x000000120b047c10 */ /* 0x000fe2000ff3e0ff */
[----:B------:R-:W2:Y:S01]  /*0bb0*/  LDG.E.U8 R8, desc[UR14][R8.64] ;  /* 0x0000000e08087981 */ /* 0x000ea2000c1e1100 */
[----:B------:R-:W-:Y:S01]  /*0bc0*/  LEA.HI.X.SX32 R7, R7, UR19, 0x1, P0 ;  /* 0x0000001307077c11 */ /* 0x000fe200080f0eff */
[----:B-1----:R-:W-:Y:S01]  /*0bd0*/  IMAD.WIDE R2, R5, 0x4, R2 ;  /* 0x0000000405027825 */ /* 0x002fe200078e0202 */
[----:B------:R-:W-:-:S02]  /*0be0*/  IADD3 R10, P0, PT, R13, UR18, RZ ;  /* 0x000000120d0a7c10 */ /* 0x000fc4000ff1e0ff */
[----:B------:R-:W-:Y:S01]  /*0bf0*/  LEA.HI.X.SX32 R5, R11, UR19, 0x1, P1 ;  /* 0x000000130b057c11 */ /* 0x000fe200088f0eff */
[----:B------:R-:W3:Y:S01]  /*0c00*/  LDG.E.U8 R6, desc[UR14][R6.64] ;  /* 0x0000000e06067981 */ /* 0x000ee2000c1e1100 */
[----:B------:R-:W-:-:S03]  /*0c10*/  LEA.HI.X.SX32 R11, R13, UR19, 0x1, P0 ;  /* 0x000000130d0b7c11 */ /* 0x000fc600080f0eff */
[----:B------:R-:W4:Y:S04]  /*0c20*/  LDG.E R12, desc[UR14][R2.64] ;  /* 0x0000000e020c7981 */ /* 0x000f28000c1e1900 */
[----:B------:R-:W5:Y:S04]  /*0c30*/  LDG.E.U8 R4, desc[UR14][R4.64] ;  /* 0x0000000e04047981 */ /* 0x000f68000c1e1100 */
[----:B------:R-:W5:Y:S04]  /*0c40*/  LDG.E R13, desc[UR14][R2.64+0x4] ;  /* 0x0000040e020d7981 */ /* 0x000f68000c1e1900 */
[----:B------:R-:W5:Y:S04]  /*0c50*/  LDG.E.U8 R10, desc[UR14][R10.64] ;  /* 0x0000000e0a0a7981 */ /* 0x000f68000c1e1100 */
[----:B------:R-:W5:Y:S04]  /*0c60*/  LDG.E R17, desc[UR14][R2.64+0x8] ;  /* 0x0000080e02117981 */ /* 0x000f68000c1e1900 */
[----:B------:R-:W5:Y:S01]  /*0c70*/  LDG.E R21, desc[UR14][R2.64+0xc] ;  /* 0x00000c0e02157981 */ /* 0x000f62000c1e1900 */
[----:B------:R-:W-:Y:S01]  /*0c80*/  VIADD R19, R19, 0x4 ;  /* 0x0000000413137836 */ /* 0x000fe20000000000 */
[----:B--2---:R-:W-:-:S02]  /*0c90*/  I2FP.F32.U32 R8, R8 ;  /* 0x0000000800087245 */ /* 0x004fc40000201000 */
[----:B---3--:R-:W-:-:S03]  /*0ca0*/  I2FP.F32.U32 R9, R6 ;  /* 0x0000000600097245 */ /* 0x008fc60000201000 */
[----:B----4-:R-:W-:Y:S01]  /*0cb0*/  FFMA R8, R12, R8, R25 ;  /* 0x000000080c087223 */ /* 0x010fe20000000019 */
[----:B-----5:R-:W-:-:S03]  /*0cc0*/  I2FP.F32.U32 R6, R4 ;  /* 0x0000000400067245 */ /* 0x020fc60000201000 */
[----:B------:R-:W-:Y:S01]  /*0cd0*/  FFMA R8, R13, R9, R8 ;  /* 0x000000090d087223 */ /* 0x000fe20000000008 */
[----:B------:R-:W-:-:S03]  /*0ce0*/  I2FP.F32.U32 R25, R10 ;  /* 0x0000000a00197245 */ /* 0x000fc60000201000 */
[----:B------:R-:W-:-:S04]  /*0cf0*/  FFMA R6, R17, R6, R8 ;  /* 0x0000000611067223 */ /* 0x000fc80000000008 */
[----:B------:R-:W-:-:S07]  /*0d00*/  FFMA R25, R21, R25, R6 ;  /* 0x0000001915197223 */ /* 0x000fce0000000006 */
.L_x_3:
[----:B------:R-:W-:Y:S05]  /*0d10*/  BRA.U !UP1, `(.L_x_4) ;  /* 0x0000000109787547 */ /* 0x000fea000b800000 */
[----:B------:R-:W0:Y:S01]  /*0d20*/  LDCU UR6, c[0x0][0x3a4] ;  /* 0x00007480ff0677ac */ /* 0x000e220008000800 */
[----:B------:R-:W-:Y:S01]  /*0d30*/  IMAD.IADD R4, R0, 0x1, R19 ;  /* 0x0000000100047824 */ /* 0x000fe200078e0213 */
[----:B------:R-:W1:Y:S01]  /*0d40*/  LDC.64 R2, c[0x0][0x380] ;  /* 0x0000e000ff027b82 */ /* 0x000e620000000a00 */
[----:B------:R-:W2:Y:S02]  /*0d50*/  LDCU.64 UR18, c[0x0][0x388] ;  /* 0x00007100ff1277ac */ /* 0x000ea40008000a00 */
[C---:B------:R-:W-:Y:S01]  /*0d60*/  VIADD R6, R4.reuse, 0x1 ;  /* 0x0000000104067836 */ /* 0x040fe20000000000 */
[C---:B------:R-:W-:Y:S02]  /*0d70*/  ISETP.GE.AND P0, PT, R4.reuse, RZ, PT ;  /* 0x000000ff0400720c */ /* 0x040fe40003f06270 */
[----:B0-----:R-:W-:Y:S02]  /*0d80*/  ISETP.GE.AND P1, PT, R4, UR6, PT ;  /* 0x0000000604007c0c */ /* 0x001fe4000bf26270 */
[----:B------:R-:W-:-:S02]  /*0d90*/  ISETP.GE.AND P2, PT, R6, UR6, PT ;  /* 0x0000000606007c0c */ /* 0x000fc4000bf46270 */
[----:B------:R-:W-:Y:S02]  /*0da0*/  SEL R4, R4, UR4, !P1 ;  /* 0x0000000404047c07 */ /* 0x000fe4000c800000 */
[----:B------:R-:W-:Y:S02]  /*0db0*/  ISETP.GE.AND P1, PT, R6, RZ, PT ;  /* 0x000000ff0600720c */ /* 0x000fe40003f26270 */
[----:B------:R-:W-:Y:S02]  /*0dc0*/  SEL R5, R4, RZ, P0 ;  /* 0x000000ff04057207 */ /* 0x000fe40000000000 */
[----:B------:R-:W-:-:S03]  /*0dd0*/  SEL R6, R6, UR4, !P2 ;  /* 0x0000000406067c07 */ /* 0x000fc6000d000000 */
[----:B------:R-:W-:Y:S01]  /*0de0*/  IMAD R5, R16, UR6, R5 ;  /* 0x0000000610057c24 */ /* 0x000fe2000f8e0205 */
[----:B------:R-:W-:-:S04]  /*0df0*/  SEL R7, R6, RZ, P1 ;  /* 0x000000ff06077207 */ /* 0x000fc80000800000 */
[----:B--2---:R-:W-:Y:S01]  /*0e00*/  IADD3 R4, P0, PT, R5, UR18, RZ ;  /* 0x0000001205047c10 */ /* 0x004fe2000ff1e0ff */
[----:B------:R-:W-:Y:S02]  /*0e10*/  IMAD R8, R16, UR6, R7 ;  /* 0x0000000610087c24 */ /* 0x000fe4000f8e0207 */
[----:B------:R-:W-:Y:S01]  /*0e20*/  VIADD R7, R19, UR10 ;  /* 0x0000000a13077c36 */ /* 0x000fe20008000000 */
[----:B------:R-:W-:Y:S02]  /*0e30*/  LEA.HI.X.SX32 R5, R5, UR19, 0x1, P0 ;  /* 0x0000001305057c11 */ /* 0x000fe400080f0eff */
[C---:B------:R-:W-:Y:S01]  /*0e40*/  IADD3 R6, P0, PT, R8.reuse, UR18, RZ ;  /* 0x0000001208067c10 */ /* 0x040fe2000ff1e0ff */
[----:B-1----:R-:W-:Y:S02]  /*0e50*/  IMAD.WIDE R2, R7, 0x4, R2 ;  /* 0x0000000407027825 */ /* 0x002fe400078e0202 */
[----:B------:R-:W2:Y:S01]  /*0e60*/  LDG.E.U8 R4, desc[UR14][R4.64] ;  /* 0x0000000e04047981 */ /* 0x000ea2000c1e1100 */
[----:B------:R-:W-:-:S03]  /*0e70*/  LEA.HI.X.SX32 R7, R8, UR19, 0x1, P0 ;  /* 0x0000001308077c11 */ /* 0x000fc600080f0eff */
[----:B------:R-:W3:Y:S04]  /*0e80*/  LDG.E R8, desc[UR14][R2.64] ;  /* 0x0000000e02087981 */ /* 0x000ee8000c1e1900 */
[----:B------:R-:W4:Y:S04]  /*0e90*/  LDG.E.U8 R6, desc[UR14][R6.64] ;  /* 0x0000000e06067981 */ /* 0x000f28000c1e1100 */
[----:B------:R-:W5:Y:S01]  /*0ea0*/  LDG.E R11, desc[UR14][R2.64+0x4] ;  /* 0x0000040e020b7981 */ /* 0x000f62000c1e1900 */
[----:B------:R-:W-:Y:S01]  /*0eb0*/  VIADD R19, R19, 0x2 ;  /* 0x0000000213137836 */ /* 0x000fe20000000000 */
[----:B--2---:R-:W-:-:S05]  /*0ec0*/  I2FP.F32.U32 R9, R4 ;  /* 0x0000000400097245 */ /* 0x004fca0000201000 */
[----:B---3--:R-:W-:Y:S01]  /*0ed0*/  FFMA R8, R8, R9, R25 ;  /* 0x0000000908087223 */ /* 0x008fe20000000019 */
[----:B----4-:R-:W-:-:S05]  /*0ee0*/  I2FP.F32.U32 R10, R6 ;  /* 0x00000006000a7245 */ /* 0x010fca0000201000 */
[----:B-----5:R-:W-:-:S07]  /*0ef0*/  FFMA R25, R11, R10, R8 ;  /* 0x0000000a0b197223 */ /* 0x020fce0000000008 */
.L_x_4:
[----:B------:R-:W0:Y:S01]  /*0f00*/  LDCU UR17, c[0x0][0x3a4] ;  /* 0x00007480ff1177ac */ /* 0x000e220008000800 */
[----:B------:R-:W-:Y:S01]  /*0f10*/  IMAD.IADD R4, R0, 0x1, R19 ;  /* 0x0000000100047824 */ /* 0x000fe200078e0213 */
[----:B------:R-:W1:Y:S01]  /*0f20*/  LDC.64 R2, c[0x0][0x380] ;  /* 0x0000e000ff027b82 */ /* 0x000e620000000a00 */
[----:B------:R-:W-:Y:S01]  /*0f30*/  VIADD R19, R19, UR10 ;  /* 0x0000000a13137c36 */ /* 0x000fe20008000000 */
[----:B------:R-:W2:Y:S02]  /*0f40*/  LDCU.64 UR18, c[0x0][0x388] ;  /* 0x00007100ff1277ac */ /* 0x000ea40008000a00 */
[C---:B------:R-:W-:Y:S02]  /*0f50*/  ISETP.GE.AND P0, PT, R4.reuse, RZ, PT ;  /* 0x000000ff0400720c */ /* 0x040fe40003f06270 */
[----:B0-----:R-:W-:-:S04]  /*0f60*/  ISETP.GE.AND P1, PT, R4, UR17, PT ;  /* 0x0000001104007c0c */ /* 0x001fc8000bf26270 */
[----:B------:R-:W-:-:S04]  /*0f70*/  SEL R4, R4, UR4, !P1 ;  /* 0x0000000404047c07 */ /* 0x000fc8000c800000 */
[----:B------:R-:W-:Y:S01]  /*0f80*/  SEL R5, R4, RZ, P0 ;  /* 0x000000ff04057207 */ /* 0x000fe20000000000 */
[----:B-1----:R-:W-:-:S04]  /*0f90*/  IMAD.WIDE R2, R19, 0x4, R2 ;  /* 0x0000000413027825 */ /* 0x002fc800078e0202 */
[----:B------:R-:W-:Y:S02]  /*0fa0*/  IMAD R5, R16, UR17, R5 ;  /* 0x0000001110057c24 */ /* 0x000fe4000f8e0205 */
[----:B------:R-:W3:Y:S03]  /*0fb0*/  LDG.E R2, desc[UR14][R2.64] ;  /* 0x0000000e02027981 */ /* 0x000ee6000c1e1900 */
[----:B--2---:R-:W-:-:S04]  /*0fc0*/  IADD3 R4, P0, PT, R5, UR18, RZ ;  /* 0x0000001205047c10 */ /* 0x004fc8000ff1e0ff */
[----:B------:R-:W-:-:S05]  /*0fd0*/  LEA.HI.X.SX32 R5, R5, UR19, 0x1, P0 ;  /* 0x0000001305057c11 */ /* 0x000fca00080f0eff */
[----:B------:R-:W2:Y:S01]  /*0fe0*/  LDG.E.U8 R4, desc[UR14][R4.64] ;  /* 0x0000000e04047981 */ /* 0x000ea2000c1e1100 */
[----:B------:R-:W-:Y:S02]  /*0ff0*/  UISETP.NE.AND UP1, UPT, UR5, UR11, UPT ;  /* 0x0000000b0500728c */ /* 0x000fe4000bf25270 */
[----:B------:R-:W-:-:S07]  /*1000*/  UIADD3 UR6, UPT, UPT, UR5, 0x1, URZ ;  /* 0x0000000105067890 */ /* 0x000fce000fffe0ff */
[----:B------:R-:W-:Y:S01]  /*1010*/  UMOV UR5, UR6 ;  /* 0x0000000600057c82 */ /* 0x000fe20008000000 */
[----:B--2---:R-:W-:-:S05]  /*1020*/  I2FP.F32.U32 R6, R4 ;  /* 0x0000000400067245 */ /* 0x004fca0000201000 */
[----:B---3--:R-:W-:Y:S01]  /*1030*/  FFMA R25, R2, R6, R25 ;  /* 0x0000000602197223 */ /* 0x008fe20000000019 */
[----:B------:R-:W-:Y:S06]  /*1040*/  BRA.U UP1, `(.L_x_5) ;  /* 0xfffffff101647547 */ /* 0x000fec000b83ffff */
.L_x_0:
[----:B------:R-:W0:Y:S01]  /*1050*/  LDCU.64 UR4, c[0x0][0x390] ;  /* 0x00007200ff0477ac */ /* 0x000e220008000a00 */
[----:B------:R-:W1:Y:S01]  /*1060*/  F2I.U32.TRUNC.NTZ R25, R25 ;  /* 0x0000001900197305 */ /* 0x000e62000020f000 */
[----:B------:R-:W-:-:S05]  /*1070*/  IMAD R0, R15, UR17, R0 ;  /* 0x000000110f007c24 */ /* 0x000fca000f8e0200 */
[----:B0-----:R-:W-:-:S04]  /*1080*/  IADD3 R2, P0, PT, R0, UR4, RZ ;  /* 0x0000000400027c10 */ /* 0x001fc8000ff1e0ff */
[----:B------:R-:W-:-:S05]  /*1090*/  LEA.HI.X.SX32 R3, R0, UR5, 0x1, P0 ;  /* 0x0000000500037c11 */ /* 0x000fca00080f0eff */
[----:B-1----:R-:W-:Y:S01]  /*10a0*/  STG.E.U8 desc[UR14][R2.64], R25 ;  /* 0x0000001902007986 */ /* 0x002fe2000c10110e */
[----:B------:R-:W-:Y:S05]  /*10b0*/  EXIT ;  /* 0x000000000000794d */ /* 0x000fea0003800000 */
.L_x_6:
[----:B------:R-:W-:-:S00]  /*10c0*/  BRA `(.L_x_6) ;  /* 0xfffffffc00fc7947 */ /* 0x000fc0000383ffff */
[----:B------:R-:W-:-:S00]  /*10d0*/  NOP ;  /* 0x0000000000007918 */ /* 0x000fc00000000000 */
        /* <DEDUP_REMOVED lines=10> */
.L_x_7:


//--------------------- .nv.shared.reserved.0     --------------------------
	.section	.nv.shared.reserved.0,"aw",@nobits
	.weak		__nv_reservedSMEM_offset_0_alias
	.size		__nv_reservedSMEM_offset_0_alias, 0, 64
	.other		__nv_reservedSMEM_offset_0_alias,@"STO_CUDA_RESERVED_SHARED STV_DEFAULT"
__nv_reservedSMEM_offset_0_alias:
	.zero		0
	.zero		64


//--------------------- .nv.constant0._Z16blur_kernel_cudaPfPhS0_iiii --------------------------
	.section	.nv.constant0._Z16blur_kernel_cudaPfPhS0_iiii,"a",@progbits
	.sectionflags	@""
	.align	4
.nv.constant0._Z16blur_kernel_cudaPfPhS0_iiii:
	.zero		936


//--------------------- SYMBOLS --------------------------

	.type		.nv.reservedSmem.offset0,@object
	.size		.nv.reservedSmem.offset0,0x4
